//
// Generated by NVIDIA NVVM Compiler
//
// Compiler Build ID: CL-36424714
// Cuda compilation tools, release 13.0, V13.0.88
// Based on NVVM 20.0.0
//

.version 9.0
.target sm_100
.address_size 64

	// .globl	_Z15gpuSumReductionPj
// _ZZ15gpuSumReductionPjE10partialSum has been demoted

.visible .entry _Z15gpuSumReductionPj(
	.param .u64 .ptr .align 1 _Z15gpuSumReductionPj_param_0
)
{
	.reg .pred 	%p<4>;
	.reg .b32 	%r<25>;
	.reg .b64 	%rd<9>;
	// demoted variable
	.shared .align 4 .b8 _ZZ15gpuSumReductionPjE10partialSum[4096];
	ld.param.u64 	%rd2, [_Z15gpuSumReductionPj_param_0];
	cvta.to.global.u64 	%rd1, %rd2;
	mov.u32 	%r1, %tid.x;
	mov.u32 	%r2, %ctaid.x;
	mov.u32 	%r24, %ntid.x;
	mul.lo.s32 	%r7, %r2, %r24;
	shl.b32 	%r8, %r7, 1;
	add.s32 	%r9, %r8, %r1;
	mul.wide.u32 	%rd3, %r9, 4;
	add.s64 	%rd4, %rd1, %rd3;
	ld.global.u32 	%r10, [%rd4];
	shl.b32 	%r11, %r1, 2;
	mov.u32 	%r12, _ZZ15gpuSumReductionPjE10partialSum;
	add.s32 	%r4, %r12, %r11;
	st.shared.u32 	[%r4], %r10;
	add.s32 	%r13, %r9, %r24;
	mul.wide.u32 	%rd5, %r13, 4;
	add.s64 	%rd6, %rd1, %rd5;
	ld.global.u32 	%r14, [%rd6];
	shl.b32 	%r15, %r24, 2;
	add.s32 	%r16, %r4, %r15;
	st.shared.u32 	[%r16], %r14;
$L__BB0_1:
	setp.ge.u32 	%p1, %r1, %r24;
	@%p1 bra 	$L__BB0_3;
	shl.b32 	%r17, %r24, 2;
	add.s32 	%r18, %r4, %r17;
	ld.shared.u32 	%r19, [%r18];
	ld.shared.u32 	%r20, [%r4];
	add.s32 	%r21, %r20, %r19;
	st.shared.u32 	[%r4], %r21;
$L__BB0_3:
	bar.sync 	0;
	shr.u32 	%r6, %r24, 1;
	setp.gt.u32 	%p2, %r24, 1;
	mov.u32 	%r24, %r6;
	@%p2 bra 	$L__BB0_1;
	bar.sync 	0;
	setp.ne.s32 	%p3, %r1, 0;
	@%p3 bra 	$L__BB0_6;
	ld.shared.u32 	%r22, [_ZZ15gpuSumReductionPjE10partialSum];
	shl.b32 	%r23, %r2, 10;
	mul.wide.u32 	%rd7, %r23, 4;
	add.s64 	%rd8, %rd1, %rd7;
	st.global.u32 	[%rd8], %r22;
$L__BB0_6:
	ret;

}


// ===== COMPILED SASS (sm_100) =====

	.target	sm_100

	.elftype	@"ET_EXEC"


//--------------------- .note.nv.tkinfo           --------------------------
	.section	.note.nv.tkinfo,"",@"SHT_NOTE"
	.sectionflags	@"SHF_NOTE_NV_TKINFO"
	.tkinfo
        /*0018*/ 	.word	0x00000002
        /*0030*/ 	.string	""
        /*0030*/ 	.string	"ptxas"
        /*0030*/ 	.string	"Cuda compilation tools, release 13.0, V13.0.88"
        /*0030*/ 	.string	"Build cuda_13.0.r13.0/compiler.36424714_0"
        /*0030*/ 	.string	"-arch sm_100 -m 64 "



//--------------------- .note.nv.cuinfo           --------------------------
	.section	.note.nv.cuinfo,"",@"SHT_NOTE"
	.sectionflags	@"SHF_NOTE_NV_CUINFO"
        /*0018*/ 	.short	0x0002
        /*001a*/ 	.short	0x0064
        /*001c*/ 	.short	0x0082
	.zero		2


//--------------------- .nv.info                  --------------------------
	.section	.nv.info,"",@"SHT_CUDA_INFO"
	.align	4


	//----- nvinfo : EIATTR_REGCOUNT
	.align		4
        /*0000*/ 	.byte	0x04, 0x2f
        /*0002*/ 	.short	(.L_1 - .L_0)
	.align		4
.L_0:
        /*0004*/ 	.word	index@(_Z15gpuSumReductionPj)
        /*0008*/ 	.word	0x00000010


	//----- nvinfo : EIATTR_FRAME_SIZE
	.align		4
.L_1:
        /*000c*/ 	.byte	0x04, 0x11
        /*000e*/ 	.short	(.L_3 - .L_2)
	.align		4
.L_2:
        /*0010*/ 	.word	index@(_Z15gpuSumReductionPj)
        /*0014*/ 	.word	0x00000000


	//----- nvinfo : EIATTR_MIN_STACK_SIZE
	.align		4
.L_3:
        /*0018*/ 	.byte	0x04, 0x12
        /*001a*/ 	.short	(.L_5 - .L_4)
	.align		4
.L_4:
        /*001c*/ 	.word	index@(_Z15gpuSumReductionPj)
        /*0020*/ 	.word	0x00000000
.L_5:


//--------------------- .nv.compat                --------------------------
	.section	.nv.compat,"",@"SHT_CUDA_COMPAT_INFO"
	.align	4
        /*0000*/ 	.byte	0x02, 0x09, 0x00, 0x00, 0x02, 0x02, 0x01, 0x00, 0x02, 0x05, 0x05, 0x00, 0x03, 0x07, 0x01, 0x01
        /*0010*/ 	.byte	0x02, 0x03, 0x00, 0x00, 0x02, 0x06, 0x01, 0x00, 0x04, 0x0b, 0x08, 0x00, 0x09, 0x00, 0x00, 0x00
        /*0020*/ 	.byte	0x00, 0x00, 0x00, 0x00


//--------------------- .nv.info._Z15gpuSumReductionPj --------------------------
	.section	.nv.info._Z15gpuSumReductionPj,"",@"SHT_CUDA_INFO"
	.sectionflags	@""
	.align	4


	//----- nvinfo : EIATTR_CUDA_API_VERSION
	.align		4
        /*0000*/ 	.byte	0x04, 0x37
        /*0002*/ 	.short	(.L_7 - .L_6)
.L_6:
        /*0004*/ 	.word	0x00000082


	//----- nvinfo : EIATTR_KPARAM_INFO
	.align		4
.L_7:
        /*0008*/ 	.byte	0x04, 0x17
        /*000a*/ 	.short	(.L_9 - .L_8)
.L_8:
        /*000c*/ 	.word	0x00000000
        /*0010*/ 	.short	0x0000
        /*0012*/ 	.short	0x0000
        /*0014*/ 	.byte	0x00, 0xf5, 0x21, 0x00


	//----- nvinfo : EIATTR_SPARSE_MMA_MASK
	.align		4
.L_9:
        /*0018*/ 	.byte	0x03, 0x50
        /*001a*/ 	.short	0x0000


	//----- nvinfo : EIATTR_MAXREG_COUNT
	.align		4
        /*001c*/ 	.byte	0x03, 0x1b
        /*001e*/ 	.short	0x00ff


	//----- nvinfo : EIATTR_NUM_BARRIERS
	.align		4
        /*0020*/ 	.byte	0x02, 0x4c
        /*0022*/ 	.byte	0x01
	.zero		1


	//----- nvinfo : EIATTR_MERCURY_ISA_VERSION
	.align		4
        /*0024*/ 	.byte	0x03, 0x5f
        /*0026*/ 	.short	0x0101


	//----- nvinfo : EIATTR_VRC_CTA_INIT_COUNT
	.align		4
        /*0028*/ 	.byte	0x02, 0x4a
	.zero		1
	.zero		1


	//----- nvinfo : EIATTR_EXIT_INSTR_OFFSETS
	.align		4
        /*002c*/ 	.byte	0x04, 0x1c
        /*002e*/ 	.short	(.L_11 - .L_10)


	//   ....[0]....
.L_10:
        /*0030*/ 	.word	0x00000200


	//   ....[1]....
        /*0034*/ 	.word	0x00000290


	//----- nvinfo : EIATTR_CBANK_PARAM_SIZE
	.align		4
.L_11:
        /*0038*/ 	.byte	0x03, 0x19
        /*003a*/ 	.short	0x0008


	//----- nvinfo : EIATTR_PARAM_CBANK
	.align		4
        /*003c*/ 	.byte	0x04, 0x0a
        /*003e*/ 	.short	(.L_13 - .L_12)
	.align		4
.L_12:
        /*0040*/ 	.word	index@(.nv.constant0._Z15gpuSumReductionPj)
        /*0044*/ 	.short	0x0380
        /*0046*/ 	.short	0x0008


	//----- nvinfo : EIATTR_SW_WAR
	.align		4
.L_13:
        /*0048*/ 	.byte	0x04, 0x36
        /*004a*/ 	.short	(.L_15 - .L_14)
.L_14:
        /*004c*/ 	.word	0x00000008
.L_15:


//--------------------- .nv.callgraph             --------------------------
	.section	.nv.callgraph,"",@"SHT_CUDA_CALLGRAPH"
	.align	4
	.sectionentsize	8
	.align		4
        /*0000*/ 	.word	0x00000000
	.align		4
        /*0004*/ 	.word	0xffffffff
	.align		4
        /*0008*/ 	.word	0x00000000
	.align		4
        /*000c*/ 	.word	0xfffffffe
	.align		4
        /*0010*/ 	.word	0x00000000
	.align		4
        /*0014*/ 	.word	0xfffffffd
	.align		4
        /*0018*/ 	.word	0x00000000
	.align		4
        /*001c*/ 	.word	0xfffffffc


//--------------------- .text._Z15gpuSumReductionPj --------------------------
	.section	.text._Z15gpuSumReductionPj,"ax",@progbits
	.align	128
        .global         _Z15gpuSumReductionPj
        .type           _Z15gpuSumReductionPj,@function
        .size           _Z15gpuSumReductionPj,(.L_x_2 - _Z15gpuSumReductionPj)
        .other          _Z15gpuSumReductionPj,@"STO_CUDA_ENTRY STV_DEFAULT"
_Z15gpuSumReductionPj:
.text._Z15gpuSumReductionPj:
[----:B------:R-:W-:Y:S01]  /*0000*/  LDC R1, c[0x0][0x37c] ;  /* 0x0000df00ff017b82 */ /* 0x000fe20000000800 */
[----:B------:R-:W0:Y:S07]  /*0010*/  S2R R13, SR_CTAID.X ;  /* 0x00000000000d7919 */ /* 0x000e2e0000002500 */
[----:B------:R-:W0:Y:S01]  /*0020*/  LDC R6, c[0x0][0x360] ;  /* 0x0000d800ff067b82 */ /* 0x000e220000000800 */
[----:B------:R-:W1:Y:S01]  /*0030*/  LDCU.64 UR6, c[0x0][0x358] ;  /* 0x00006b00ff0677ac */ /* 0x000e620008000a00 */
[----:B------:R-:W2:Y:S06]  /*0040*/  S2R R11, SR_TID.X ;  /* 0x00000000000b7919 */ /* 0x000eac0000002100 */
[----:B------:R-:W3:Y:S01]  /*0050*/  LDC.64 R4, c[0x0][0x380] ;  /* 0x0000e000ff047b82 */ /* 0x000ee20000000a00 */
[----:B0-----:R-:W-:-:S04]  /*0060*/  IMAD R0, R13, R6, RZ ;  /* 0x000000060d007224 */ /* 0x001fc800078e02ff */
[----:B--2---:R-:W-:-:S04]  /*0070*/  IMAD R3, R0, 0x2, R11 ;  /* 0x0000000200037824 */ /* 0x004fc800078e020b */
[C---:B------:R-:W-:Y:S02]  /*0080*/  IMAD.IADD R7, R3.reuse, 0x1, R6 ;  /* 0x0000000103077824 */ /* 0x040fe400078e0206 */
[----:B---3--:R-:W-:-:S04]  /*0090*/  IMAD.WIDE.U32 R2, R3, 0x4, R4 ;  /* 0x0000000403027825 */ /* 0x008fc800078e0004 */
[----:B------:R-:W-:Y:S02]  /*00a0*/  IMAD.WIDE.U32 R4, R7, 0x4, R4 ;  /* 0x0000000407047825 */ /* 0x000fe400078e0004 */
[----:B-1----:R-:W2:Y:S04]  /*00b0*/  LDG.E R2, desc[UR6][R2.64] ;  /* 0x0000000602027981 */ /* 0x002ea8000c1e1900 */
[----:B------:R-:W3:Y:S01]  /*00c0*/  LDG.E R4, desc[UR6][R4.64] ;  /* 0x0000000604047981 */ /* 0x000ee2000c1e1900 */
[----:B------:R-:W0:Y:S01]  /*00d0*/  S2UR UR5, SR_CgaCtaId ;  /* 0x00000000000579c3 */ /* 0x000e220000008800 */
[----:B------:R-:W-:Y:S02]  /*00e0*/  UMOV UR4, 0x400 ;  /* 0x0000040000047882 */ /* 0x000fe40000000000 */
[----:B0-----:R-:W-:-:S06]  /*00f0*/  ULEA UR4, UR5, UR4, 0x18 ;  /* 0x0000000405047291 */ /* 0x001fcc000f8ec0ff */
[----:B------:R-:W-:-:S04]  /*0100*/  LEA R7, R11, UR4, 0x2 ;  /* 0x000000040b077c11 */ /* 0x000fc8000f8e10ff */
[----:B------:R-:W-:Y:S01]  /*0110*/  LEA R9, R6, R7, 0x2 ;  /* 0x0000000706097211 */ /* 0x000fe200078e10ff */
[----:B--2---:R0:W-:Y:S04]  /*0120*/  STS [R7], R2 ;  /* 0x0000000207007388 */ /* 0x0041e80000000800 */
[----:B---3--:R0:W-:Y:S02]  /*0130*/  STS [R9], R4 ;  /* 0x0000000409007388 */ /* 0x0081e40000000800 */
.L_x_0:
[----:B------:R-:W-:-:S13]  /*0140*/  ISETP.GE.U32.AND P0, PT, R11, R6, PT ;  /* 0x000000060b00720c */ /* 0x000fda0003f06070 */
[----:B------:R-:W-:Y:S01]  /*0150*/  @!P0 IMAD R0, R6, 0x4, R7 ;  /* 0x0000000406008824 */ /* 0x000fe200078e0207 */
[----:B------:R-:W-:Y:S05]  /*0160*/  @!P0 LDS R3, [R7] ;  /* 0x0000000007038984 */ /* 0x000fea0000000800 */
[----:B------:R-:W0:Y:S02]  /*0170*/  @!P0 LDS R0, [R0] ;  /* 0x0000000000008984 */ /* 0x000e240000000800 */
[----:B0-----:R-:W-:-:S05]  /*0180*/  @!P0 IADD3 R2, PT, PT, R0, R3, RZ ;  /* 0x0000000300028210 */ /* 0x001fca0007ffe0ff */
[----:B------:R1:W-:Y:S01]  /*0190*/  @!P0 STS [R7], R2 ;  /* 0x0000000207008388 */ /* 0x0003e20000000800 */
[----:B------:R-:W-:Y:S01]  /*01a0*/  BAR.SYNC.DEFER_BLOCKING 0x0 ;  /* 0x0000000000007b1d */ /* 0x000fe20000010000 */
[----:B------:R-:W-:Y:S02]  /*01b0*/  ISETP.GT.U32.AND P0, PT, R6, 0x1, PT ;  /* 0x000000010600780c */ /* 0x000fe40003f04070 */
[----:B------:R-:W-:-:S11]  /*01c0*/  SHF.R.U32.HI R6, RZ, 0x1, R6 ;  /* 0x00000001ff067819 */ /* 0x000fd60000011606 */
[----:B-1----:R-:W-:Y:S05]  /*01d0*/  @P0 BRA `(.L_x_0) ;  /* 0xfffffffc00d80947 */ /* 0x002fea000383ffff */
[----:B------:R-:W-:Y:S01]  /*01e0*/  BAR.SYNC.DEFER_BLOCKING 0x0 ;  /* 0x0000000000007b1d */ /* 0x000fe20000010000 */
[----:B------:R-:W-:-:S13]  /*01f0*/  ISETP.NE.AND P0, PT, R11, RZ, PT ;  /* 0x000000ff0b00720c */ /* 0x000fda0003f05270 */
[----:B------:R-:W-:Y:S05]  /*0200*/  @P0 EXIT ;  /* 0x000000000000094d */ /* 0x000fea0003800000 */
[----:B------:R-:W0:Y:S01]  /*0210*/  S2UR UR5, SR_CgaCtaId ;  /* 0x00000000000579c3 */ /* 0x000e220000008800 */
[----:B------:R-:W-:Y:S01]  /*0220*/  UMOV UR4, 0x400 ;  /* 0x0000040000047882 */ /* 0x000fe20000000000 */
[----:B------:R-:W-:-:S06]  /*0230*/  SHF.L.U32 R7, R13, 0xa, RZ ;  /* 0x0000000a0d077819 */ /* 0x000fcc00000006ff */
[----:B------:R-:W1:Y:S01]  /*0240*/  LDC.64 R2, c[0x0][0x380] ;  /* 0x0000e000ff027b82 */ /* 0x000e620000000a00 */
[----:B0-----:R-:W-:Y:S01]  /*0250*/  ULEA UR4, UR5, UR4, 0x18 ;  /* 0x0000000405047291 */ /* 0x001fe2000f8ec0ff */
[----:B-1----:R-:W-:-:S08]  /*0260*/  IMAD.WIDE.U32 R2, R7, 0x4, R2 ;  /* 0x0000000407027825 */ /* 0x002fd000078e0002 */
[----:B------:R-:W0:Y:S04]  /*0270*/  LDS R5, [UR4] ;  /* 0x00000004ff057984 */ /* 0x000e280008000800 */
[----:B0-----:R-:W-:Y:S01]  /*0280*/  STG.E desc[UR6][R2.64], R5 ;  /* 0x0000000502007986 */ /* 0x001fe2000c101906 */
[----:B------:R-:W-:Y:S05]  /*0290*/  EXIT ;  /* 0x000000000000794d */ /* 0x000fea0003800000 */
.L_x_1:
[----:B------:R-:W-:-:S00]  /*02a0*/  BRA `(.L_x_1) ;  /* 0xfffffffc00fc7947 */ /* 0x000fc0000383ffff */
[----:B------:R-:W-:-:S00]  /*02b0*/  NOP ;  /* 0x0000000000007918 */ /* 0x000fc00000000000 */
        /* <DEDUP_REMOVED lines=12> */
.L_x_2:


//--------------------- .nv.shared._Z15gpuSumReductionPj --------------------------
	.section	.nv.shared._Z15gpuSumReductionPj,"aw",@nobits
	.sectionflags	@""
	.align	4
.nv.shared._Z15gpuSumReductionPj:
	.zero		5120


//--------------------- .nv.shared.reserved.0     --------------------------
	.section	.nv.shared.reserved.0,"aw",@nobits
	.weak		__nv_reservedSMEM_offset_0_alias
	.size		__nv_reservedSMEM_offset_0_alias, 0, 64
	.other		__nv_reservedSMEM_offset_0_alias,@"STO_CUDA_RESERVED_SHARED STV_DEFAULT"
__nv_reservedSMEM_offset_0_alias:
	.zero		0
	.zero		64


//--------------------- .nv.constant0._Z15gpuSumReductionPj --------------------------
	.section	.nv.constant0._Z15gpuSumReductionPj,"a",@progbits
	.sectionflags	@""
	.align	4
.nv.constant0._Z15gpuSumReductionPj:
	.zero		904


//--------------------- SYMBOLS --------------------------

	.type		.nv.reservedSmem.offset0,@object
	.size		.nv.reservedSmem.offset0,0x4
	.type		.nv.reservedSmem.cap,@object
	.size		.nv.reservedSmem.cap,0x4
